//
// Generated by NVIDIA NVVM Compiler
//
// Compiler Build ID: CL-36424714
// Cuda compilation tools, release 13.0, V13.0.88
// Based on NVVM 20.0.0
//

.version 9.0
.target sm_100
.address_size 64

	// .globl	_Z6kernelPfm

.visible .entry _Z6kernelPfm(
	.param .u64 .ptr .align 1 _Z6kernelPfm_param_0,
	.param .u64 _Z6kernelPfm_param_1
)
{
	.reg .pred 	%p<2>;
	.reg .b32 	%r<5>;
	.reg .b32 	%f<3>;
	.reg .b64 	%rd<7>;

	ld.param.u64 	%rd2, [_Z6kernelPfm_param_0];
	ld.param.u64 	%rd3, [_Z6kernelPfm_param_1];
	mov.u32 	%r1, %ctaid.x;
	mov.u32 	%r2, %ntid.x;
	mov.u32 	%r3, %tid.x;
	mad.lo.s32 	%r4, %r1, %r2, %r3;
	cvt.u64.u32 	%rd1, %r4;
	setp.le.u64 	%p1, %rd3, %rd1;
	@%p1 bra 	$L__BB0_2;
	cvta.to.global.u64 	%rd4, %rd2;
	shl.b64 	%rd5, %rd1, 2;
	add.s64 	%rd6, %rd4, %rd5;
	ld.global.f32 	%f1, [%rd6];
	add.f32 	%f2, %f1, 0f41200000;
	st.global.f32 	[%rd6], %f2;
$L__BB0_2:
	ret;

}


// ===== COMPILED SASS (sm_100) =====

	.target	sm_100

	.elftype	@"ET_EXEC"


//--------------------- .note.nv.tkinfo           --------------------------
	.section	.note.nv.tkinfo,"",@"SHT_NOTE"
	.sectionflags	@"SHF_NOTE_NV_TKINFO"
	.tkinfo
        /*0018*/ 	.word	0x00000002
        /*0030*/ 	.string	""
        /*0030*/ 	.string	"ptxas"
        /*0030*/ 	.string	"Cuda compilation tools, release 13.0, V13.0.88"
        /*0030*/ 	.string	"Build cuda_13.0.r13.0/compiler.36424714_0"
        /*0030*/ 	.string	"-arch sm_100 -m 64 "



//--------------------- .note.nv.cuinfo           --------------------------
	.section	.note.nv.cuinfo,"",@"SHT_NOTE"
	.sectionflags	@"SHF_NOTE_NV_CUINFO"
        /*0018*/ 	.short	0x0002
        /*001a*/ 	.short	0x0064
        /*001c*/ 	.short	0x0082
	.zero		2


//--------------------- .nv.info                  --------------------------
	.section	.nv.info,"",@"SHT_CUDA_INFO"
	.align	4


	//----- nvinfo : EIATTR_REGCOUNT
	.align		4
        /*0000*/ 	.byte	0x04, 0x2f
        /*0002*/ 	.short	(.L_1 - .L_0)
	.align		4
.L_0:
        /*0004*/ 	.word	index@(_Z6kernelPfm)
        /*0008*/ 	.word	0x00000008


	//----- nvinfo : EIATTR_FRAME_SIZE
	.align		4
.L_1:
        /*000c*/ 	.byte	0x04, 0x11
        /*000e*/ 	.short	(.L_3 - .L_2)
	.align		4
.L_2:
        /*0010*/ 	.word	index@(_Z6kernelPfm)
        /*0014*/ 	.word	0x00000000


	//----- nvinfo : EIATTR_MIN_STACK_SIZE
	.align		4
.L_3:
        /*0018*/ 	.byte	0x04, 0x12
        /*001a*/ 	.short	(.L_5 - .L_4)
	.align		4
.L_4:
        /*001c*/ 	.word	index@(_Z6kernelPfm)
        /*0020*/ 	.word	0x00000000
.L_5:


//--------------------- .nv.compat                --------------------------
	.section	.nv.compat,"",@"SHT_CUDA_COMPAT_INFO"
	.align	4
        /*0000*/ 	.byte	0x02, 0x09, 0x00, 0x00, 0x02, 0x02, 0x01, 0x00, 0x02, 0x05, 0x05, 0x00, 0x03, 0x07, 0x01, 0x01
        /*0010*/ 	.byte	0x02, 0x03, 0x00, 0x00, 0x02, 0x06, 0x01, 0x00, 0x04, 0x0b, 0x08, 0x00, 0x09, 0x00, 0x00, 0x00
        /*0020*/ 	.byte	0x00, 0x00, 0x00, 0x00


//--------------------- .nv.info._Z6kernelPfm     --------------------------
	.section	.nv.info._Z6kernelPfm,"",@"SHT_CUDA_INFO"
	.sectionflags	@""
	.align	4


	//----- nvinfo : EIATTR_CUDA_API_VERSION
	.align		4
        /*0000*/ 	.byte	0x04, 0x37
        /*0002*/ 	.short	(.L_7 - .L_6)
.L_6:
        /*0004*/ 	.word	0x00000082


	//----- nvinfo : EIATTR_KPARAM_INFO
	.align		4
.L_7:
        /*0008*/ 	.byte	0x04, 0x17
        /*000a*/ 	.short	(.L_9 - .L_8)
.L_8:
        /*000c*/ 	.word	0x00000000
        /*0010*/ 	.short	0x0001
        /*0012*/ 	.short	0x0008
        /*0014*/ 	.byte	0x00, 0xf0, 0x21, 0x00


	//----- nvinfo : EIATTR_KPARAM_INFO
	.align		4
.L_9:
        /*0018*/ 	.byte	0x04, 0x17
        /*001a*/ 	.short	(.L_11 - .L_10)
.L_10:
        /*001c*/ 	.word	0x00000000
        /*0020*/ 	.short	0x0000
        /*0022*/ 	.short	0x0000
        /*0024*/ 	.byte	0x00, 0xf5, 0x21, 0x00


	//----- nvinfo : EIATTR_SPARSE_MMA_MASK
	.align		4
.L_11:
        /*0028*/ 	.byte	0x03, 0x50
        /*002a*/ 	.short	0x0000


	//----- nvinfo : EIATTR_MAXREG_COUNT
	.align		4
        /*002c*/ 	.byte	0x03, 0x1b
        /*002e*/ 	.short	0x00ff


	//----- nvinfo : EIATTR_MERCURY_ISA_VERSION
	.align		4
        /*0030*/ 	.byte	0x03, 0x5f
        /*0032*/ 	.short	0x0101


	//----- nvinfo : EIATTR_VRC_CTA_INIT_COUNT
	.align		4
        /*0034*/ 	.byte	0x02, 0x4a
	.zero		1
	.zero		1


	//----- nvinfo : EIATTR_EXIT_INSTR_OFFSETS
	.align		4
        /*0038*/ 	.byte	0x04, 0x1c
        /*003a*/ 	.short	(.L_13 - .L_12)


	//   ....[0]....
.L_12:
        /*003c*/ 	.word	0x00000080


	//   ....[1]....
        /*0040*/ 	.word	0x00000100


	//----- nvinfo : EIATTR_CBANK_PARAM_SIZE
	.align		4
.L_13:
        /*0044*/ 	.byte	0x03, 0x19
        /*0046*/ 	.short	0x0010


	//----- nvinfo : EIATTR_PARAM_CBANK
	.align		4
        /*0048*/ 	.byte	0x04, 0x0a
        /*004a*/ 	.short	(.L_15 - .L_14)
	.align		4
.L_14:
        /*004c*/ 	.word	index@(.nv.constant0._Z6kernelPfm)
        /*0050*/ 	.short	0x0380
        /*0052*/ 	.short	0x0010


	//----- nvinfo : EIATTR_SW_WAR
	.align		4
.L_15:
        /*0054*/ 	.byte	0x04, 0x36
        /*0056*/ 	.short	(.L_17 - .L_16)
.L_16:
        /*0058*/ 	.word	0x00000008
.L_17:


//--------------------- .nv.callgraph             --------------------------
	.section	.nv.callgraph,"",@"SHT_CUDA_CALLGRAPH"
	.align	4
	.sectionentsize	8
	.align		4
        /*0000*/ 	.word	0x00000000
	.align		4
        /*0004*/ 	.word	0xffffffff
	.align		4
        /*0008*/ 	.word	0x00000000
	.align		4
        /*000c*/ 	.word	0xfffffffe
	.align		4
        /*0010*/ 	.word	0x00000000
	.align		4
        /*0014*/ 	.word	0xfffffffd
	.align		4
        /*0018*/ 	.word	0x00000000
	.align		4
        /*001c*/ 	.word	0xfffffffc


//--------------------- .text._Z6kernelPfm        --------------------------
	.section	.text._Z6kernelPfm,"ax",@progbits
	.align	128
        .global         _Z6kernelPfm
        .type           _Z6kernelPfm,@function
        .size           _Z6kernelPfm,(.L_x_1 - _Z6kernelPfm)
        .other          _Z6kernelPfm,@"STO_CUDA_ENTRY STV_DEFAULT"
_Z6kernelPfm:
.text._Z6kernelPfm:
[----:B------:R-:W-:Y:S01]  /*0000*/  LDC R1, c[0x0][0x37c] ;  /* 0x0000df00ff017b82 */ /* 0x000fe20000000800 */
[----:B------:R-:W0:Y:S07]  /*0010*/  S2R R3, SR_TID.X ;  /* 0x0000000000037919 */ /* 0x000e2e0000002100 */
[----:B------:R-:W0:Y:S01]  /*0020*/  S2UR UR4, SR_CTAID.X ;  /* 0x00000000000479c3 */ /* 0x000e220000002500 */
[----:B------:R-:W1:Y:S07]  /*0030*/  LDCU.64 UR6, c[0x0][0x388] ;  /* 0x00007100ff0677ac */ /* 0x000e6e0008000a00 */
[----:B------:R-:W0:Y:S02]  /*0040*/  LDC R0, c[0x0][0x360] ;  /* 0x0000d800ff007b82 */ /* 0x000e240000000800 */
[----:B0-----:R-:W-:-:S05]  /*0050*/  IMAD R0, R0, UR4, R3 ;  /* 0x0000000400007c24 */ /* 0x001fca000f8e0203 */
[----:B-1----:R-:W-:-:S04]  /*0060*/  ISETP.GE.U32.AND P0, PT, R0, UR6, PT ;  /* 0x0000000600007c0c */ /* 0x002fc8000bf06070 */
[----:B------:R-:W-:-:S13]  /*0070*/  ISETP.GE.U32.AND.EX P0, PT, RZ, UR7, PT, P0 ;  /* 0x00000007ff007c0c */ /* 0x000fda000bf06100 */
[----:B------:R-:W-:Y:S05]  /*0080*/  @P0 EXIT ;  /* 0x000000000000094d */ /* 0x000fea0003800000 */
[----:B------:R-:W0:Y:S01]  /*0090*/  LDCU.64 UR6, c[0x0][0x380] ;  /* 0x00007000ff0677ac */ /* 0x000e220008000a00 */
[----:B------:R-:W1:Y:S01]  /*00a0*/  LDCU.64 UR4, c[0x0][0x358] ;  /* 0x00006b00ff0477ac */ /* 0x000e620008000a00 */
[----:B0-----:R-:W-:-:S04]  /*00b0*/  LEA R2, P0, R0, UR6, 0x2 ;  /* 0x0000000600027c11 */ /* 0x001fc8000f8010ff */
[----:B------:R-:W-:-:S05]  /*00c0*/  LEA.HI.X R3, R0, UR7, RZ, 0x2, P0 ;  /* 0x0000000700037c11 */ /* 0x000fca00080f14ff */
[----:B-1----:R-:W2:Y:S02]  /*00d0*/  LDG.E R0, desc[UR4][R2.64] ;  /* 0x0000000402007981 */ /* 0x002ea4000c1e1900 */
[----:B--2---:R-:W-:-:S05]  /*00e0*/  FADD R5, R0, 10 ;  /* 0x4120000000057421 */ /* 0x004fca0000000000 */
[----:B------:R-:W-:Y:S01]  /*00f0*/  STG.E desc[UR4][R2.64], R5 ;  /* 0x0000000502007986 */ /* 0x000fe2000c101904 */
[----:B------:R-:W-:Y:S05]  /*0100*/  EXIT ;  /* 0x000000000000794d */ /* 0x000fea0003800000 */
.L_x_0:
[----:B------:R-:W-:-:S00]  /*0110*/  BRA `(.L_x_0) ;  /* 0xfffffffc00fc7947 */ /* 0x000fc0000383ffff */
[----:B------:R-:W-:-:S00]  /*0120*/  NOP ;  /* 0x0000000000007918 */ /* 0x000fc00000000000 */
        /* <DEDUP_REMOVED lines=13> */
.L_x_1:


//--------------------- .nv.shared.reserved.0     --------------------------
	.section	.nv.shared.reserved.0,"aw",@nobits
	.weak		__nv_reservedSMEM_offset_0_alias
	.size		__nv_reservedSMEM_offset_0_alias, 0, 64
	.other		__nv_reservedSMEM_offset_0_alias,@"STO_CUDA_RESERVED_SHARED STV_DEFAULT"
__nv_reservedSMEM_offset_0_alias:
	.zero		0
	.zero		64


//--------------------- .nv.constant0._Z6kernelPfm --------------------------
	.section	.nv.constant0._Z6kernelPfm,"a",@progbits
	.sectionflags	@""
	.align	4
.nv.constant0._Z6kernelPfm:
	.zero		912


//--------------------- SYMBOLS --------------------------

	.type		.nv.reservedSmem.offset0,@object
	.size		.nv.reservedSmem.offset0,0x4
